//
// Generated by NVIDIA NVVM Compiler
//
// Compiler Build ID: CL-36424714
// Cuda compilation tools, release 13.0, V13.0.88
// Based on NVVM 20.0.0
//

.version 9.0
.target sm_100
.address_size 64

	// .globl	_Z25pairwise_distances_kerneliPfS_
.global .align 4 .b8 precalc_xorwow_matrix[102400];
.global .align 4 .b8 precalc_xorwow_offset_matrix[102400];
.global .align 4 .b8 mrg32k3aM1[2304];
.global .align 4 .b8 mrg32k3aM2[2304];
.global .align 4 .b8 mrg32k3aM1SubSeq[2016];
.global .align 4 .b8 mrg32k3aM2SubSeq[2016];
.global .align 4 .b8 mrg32k3aM1Seq[2304];
.global .align 4 .b8 mrg32k3aM2Seq[2304];
.const .align 8 .b8 __cr_lgamma_table[72];

.visible .entry _Z25pairwise_distances_kerneliPfS_(
	.param .u32 _Z25pairwise_distances_kerneliPfS__param_0,
	.param .u64 .ptr .align 1 _Z25pairwise_distances_kerneliPfS__param_1,
	.param .u64 .ptr .align 1 _Z25pairwise_distances_kerneliPfS__param_2
)
{
	.reg .pred 	%p<10>;
	.reg .b32 	%r<15>;
	.reg .b32 	%f<26>;
	.reg .b64 	%rd<13>;

	ld.param.u32 	%r3, [_Z25pairwise_distances_kerneliPfS__param_0];
	ld.param.u64 	%rd1, [_Z25pairwise_distances_kerneliPfS__param_1];
	ld.param.u64 	%rd2, [_Z25pairwise_distances_kerneliPfS__param_2];
	mov.u32 	%r4, %ctaid.x;
	mov.u32 	%r5, %ntid.x;
	mov.u32 	%r6, %tid.x;
	mad.lo.s32 	%r1, %r4, %r5, %r6;
	mov.u32 	%r7, %ctaid.y;
	mov.u32 	%r8, %ntid.y;
	mov.u32 	%r9, %tid.y;
	mad.lo.s32 	%r2, %r7, %r8, %r9;
	max.s32 	%r10, %r1, %r2;
	setp.ge.s32 	%p1, %r10, %r3;
	setp.ge.s32 	%p2, %r1, %r2;
	or.pred  	%p3, %p2, %p1;
	@%p3 bra 	$L__BB0_2;
	cvta.to.global.u64 	%rd3, %rd2;
	cvta.to.global.u64 	%rd4, %rd1;
	mul.lo.s32 	%r11, %r1, 3;
	mul.wide.s32 	%rd5, %r11, 4;
	add.s64 	%rd6, %rd4, %rd5;
	ld.global.f32 	%f1, [%rd6];
	mul.lo.s32 	%r12, %r2, 3;
	mul.wide.u32 	%rd7, %r12, 4;
	add.s64 	%rd8, %rd4, %rd7;
	ld.global.f32 	%f2, [%rd8];
	sub.f32 	%f3, %f1, %f2;
	ld.global.f32 	%f4, [%rd6+4];
	ld.global.f32 	%f5, [%rd8+4];
	sub.f32 	%f6, %f4, %f5;
	ld.global.f32 	%f7, [%rd6+8];
	ld.global.f32 	%f8, [%rd8+8];
	sub.f32 	%f9, %f7, %f8;
	setp.gt.f32 	%p4, %f3, 0f3F000000;
	add.f32 	%f10, %f3, 0fBF800000;
	setp.lt.f32 	%p5, %f3, 0fBF000000;
	add.f32 	%f11, %f3, 0f3F800000;
	selp.f32 	%f12, %f11, %f3, %p5;
	selp.f32 	%f13, %f10, %f12, %p4;
	setp.gt.f32 	%p6, %f6, 0f3F000000;
	add.f32 	%f14, %f6, 0fBF800000;
	setp.lt.f32 	%p7, %f6, 0fBF000000;
	add.f32 	%f15, %f6, 0f3F800000;
	selp.f32 	%f16, %f15, %f6, %p7;
	selp.f32 	%f17, %f14, %f16, %p6;
	setp.gt.f32 	%p8, %f9, 0f3F000000;
	add.f32 	%f18, %f9, 0fBF800000;
	setp.lt.f32 	%p9, %f9, 0fBF000000;
	add.f32 	%f19, %f9, 0f3F800000;
	selp.f32 	%f20, %f19, %f9, %p9;
	selp.f32 	%f21, %f18, %f20, %p8;
	mul.f32 	%f22, %f17, %f17;
	fma.rn.f32 	%f23, %f13, %f13, %f22;
	fma.rn.f32 	%f24, %f21, %f21, %f23;
	sqrt.rn.f32 	%f25, %f24;
	mad.lo.s32 	%r13, %r1, %r3, %r2;
	mul.wide.s32 	%rd9, %r13, 4;
	add.s64 	%rd10, %rd3, %rd9;
	st.global.f32 	[%rd10], %f25;
	mad.lo.s32 	%r14, %r2, %r3, %r1;
	mul.wide.s32 	%rd11, %r14, 4;
	add.s64 	%rd12, %rd3, %rd11;
	st.global.f32 	[%rd12], %f25;
$L__BB0_2:
	ret;

}


// ===== COMPILED SASS (sm_100) =====

	.target	sm_100

	.elftype	@"ET_EXEC"


//--------------------- .note.nv.tkinfo           --------------------------
	.section	.note.nv.tkinfo,"",@"SHT_NOTE"
	.sectionflags	@"SHF_NOTE_NV_TKINFO"
	.tkinfo
        /*0018*/ 	.word	0x00000002
        /*0030*/ 	.string	""
        /*0030*/ 	.string	"ptxas"
        /*0030*/ 	.string	"Cuda compilation tools, release 13.0, V13.0.88"
        /*0030*/ 	.string	"Build cuda_13.0.r13.0/compiler.36424714_0"
        /*0030*/ 	.string	"-arch sm_100 -m 64 "



//--------------------- .note.nv.cuinfo           --------------------------
	.section	.note.nv.cuinfo,"",@"SHT_NOTE"
	.sectionflags	@"SHF_NOTE_NV_CUINFO"
        /*0018*/ 	.short	0x0002
        /*001a*/ 	.short	0x0064
        /*001c*/ 	.short	0x0082
	.zero		2


//--------------------- .nv.info                  --------------------------
	.section	.nv.info,"",@"SHT_CUDA_INFO"
	.align	4


	//----- nvinfo : EIATTR_REGCOUNT
	.align		4
        /*0000*/ 	.byte	0x04, 0x2f
        /*0002*/ 	.short	(.L_10 - .L_9)
	.align		4
.L_9:
        /*0004*/ 	.word	index@(_Z25pairwise_distances_kerneliPfS_)
        /*0008*/ 	.word	0x00000010


	//----- nvinfo : EIATTR_FRAME_SIZE
	.align		4
.L_10:
        /*000c*/ 	.byte	0x04, 0x11
        /*000e*/ 	.short	(.L_12 - .L_11)
	.align		4
.L_11:
        /*0010*/ 	.word	index@($__internal_0_$__cuda_sm20_sqrt_rn_f32_slowpath)
        /*0014*/ 	.word	0x00000000


	//----- nvinfo : EIATTR_FRAME_SIZE
	.align		4
.L_12:
        /*0018*/ 	.byte	0x04, 0x11
        /*001a*/ 	.short	(.L_14 - .L_13)
	.align		4
.L_13:
        /*001c*/ 	.word	index@(_Z25pairwise_distances_kerneliPfS_)
        /*0020*/ 	.word	0x00000000


	//----- nvinfo : EIATTR_MIN_STACK_SIZE
	.align		4
.L_14:
        /*0024*/ 	.byte	0x04, 0x12
        /*0026*/ 	.short	(.L_16 - .L_15)
	.align		4
.L_15:
        /*0028*/ 	.word	index@(_Z25pairwise_distances_kerneliPfS_)
        /*002c*/ 	.word	0x00000000
.L_16:


//--------------------- .nv.compat                --------------------------
	.section	.nv.compat,"",@"SHT_CUDA_COMPAT_INFO"
	.align	4
        /*0000*/ 	.byte	0x02, 0x09, 0x00, 0x00, 0x02, 0x02, 0x01, 0x00, 0x02, 0x05, 0x05, 0x00, 0x03, 0x07, 0x01, 0x01
        /*0010*/ 	.byte	0x02, 0x03, 0x00, 0x00, 0x02, 0x06, 0x01, 0x00, 0x04, 0x0b, 0x08, 0x00, 0x01, 0x00, 0x00, 0x00
        /*0020*/ 	.byte	0x00, 0x00, 0x00, 0x00


//--------------------- .nv.info._Z25pairwise_distances_kerneliPfS_ --------------------------
	.section	.nv.info._Z25pairwise_distances_kerneliPfS_,"",@"SHT_CUDA_INFO"
	.sectionflags	@""
	.align	4


	//----- nvinfo : EIATTR_CUDA_API_VERSION
	.align		4
        /*0000*/ 	.byte	0x04, 0x37
        /*0002*/ 	.short	(.L_18 - .L_17)
.L_17:
        /*0004*/ 	.word	0x00000082


	//----- nvinfo : EIATTR_KPARAM_INFO
	.align		4
.L_18:
        /*0008*/ 	.byte	0x04, 0x17
        /*000a*/ 	.short	(.L_20 - .L_19)
.L_19:
        /*000c*/ 	.word	0x00000000
        /*0010*/ 	.short	0x0002
        /*0012*/ 	.short	0x0010
        /*0014*/ 	.byte	0x00, 0xf5, 0x21, 0x00


	//----- nvinfo : EIATTR_KPARAM_INFO
	.align		4
.L_20:
        /*0018*/ 	.byte	0x04, 0x17
        /*001a*/ 	.short	(.L_22 - .L_21)
.L_21:
        /*001c*/ 	.word	0x00000000
        /*0020*/ 	.short	0x0001
        /*0022*/ 	.short	0x0008
        /*0024*/ 	.byte	0x00, 0xf5, 0x21, 0x00


	//----- nvinfo : EIATTR_KPARAM_INFO
	.align		4
.L_22:
        /*0028*/ 	.byte	0x04, 0x17
        /*002a*/ 	.short	(.L_24 - .L_23)
.L_23:
        /*002c*/ 	.word	0x00000000
        /*0030*/ 	.short	0x0000
        /*0032*/ 	.short	0x0000
        /*0034*/ 	.byte	0x00, 0xf0, 0x11, 0x00


	//----- nvinfo : EIATTR_SPARSE_MMA_MASK
	.align		4
.L_24:
        /*0038*/ 	.byte	0x03, 0x50
        /*003a*/ 	.short	0x0000


	//----- nvinfo : EIATTR_MAXREG_COUNT
	.align		4
        /*003c*/ 	.byte	0x03, 0x1b
        /*003e*/ 	.short	0x00ff


	//----- nvinfo : EIATTR_MERCURY_ISA_VERSION
	.align		4
        /*0040*/ 	.byte	0x03, 0x5f
        /*0042*/ 	.short	0x0101


	//----- nvinfo : EIATTR_VRC_CTA_INIT_COUNT
	.align		4
        /*0044*/ 	.byte	0x02, 0x4a
	.zero		1
	.zero		1


	//----- nvinfo : EIATTR_EXIT_INSTR_OFFSETS
	.align		4
        /*0048*/ 	.byte	0x04, 0x1c
        /*004a*/ 	.short	(.L_26 - .L_25)


	//   ....[0]....
.L_25:
        /*004c*/ 	.word	0x000000d0


	//   ....[1]....
        /*0050*/ 	.word	0x00000440


	//----- nvinfo : EIATTR_CRS_STACK_SIZE
	.align		4
.L_26:
        /*0054*/ 	.byte	0x04, 0x1e
        /*0056*/ 	.short	(.L_28 - .L_27)
.L_27:
        /*0058*/ 	.word	0x00000000


	//----- nvinfo : EIATTR_CBANK_PARAM_SIZE
	.align		4
.L_28:
        /*005c*/ 	.byte	0x03, 0x19
        /*005e*/ 	.short	0x0018


	//----- nvinfo : EIATTR_PARAM_CBANK
	.align		4
        /*0060*/ 	.byte	0x04, 0x0a
        /*0062*/ 	.short	(.L_30 - .L_29)
	.align		4
.L_29:
        /*0064*/ 	.word	index@(.nv.constant0._Z25pairwise_distances_kerneliPfS_)
        /*0068*/ 	.short	0x0380
        /*006a*/ 	.short	0x0018


	//----- nvinfo : EIATTR_SW_WAR
	.align		4
.L_30:
        /*006c*/ 	.byte	0x04, 0x36
        /*006e*/ 	.short	(.L_32 - .L_31)
.L_31:
        /*0070*/ 	.word	0x00000008
.L_32:


//--------------------- .nv.callgraph             --------------------------
	.section	.nv.callgraph,"",@"SHT_CUDA_CALLGRAPH"
	.align	4
	.sectionentsize	8
	.align		4
        /*0000*/ 	.word	0x00000000
	.align		4
        /*0004*/ 	.word	0xffffffff
	.align		4
        /*0008*/ 	.word	0x00000000
	.align		4
        /*000c*/ 	.word	0xfffffffe
	.align		4
        /*0010*/ 	.word	0x00000000
	.align		4
        /*0014*/ 	.word	0xfffffffd
	.align		4
        /*0018*/ 	.word	0x00000000
	.align		4
        /*001c*/ 	.word	0xfffffffc


//--------------------- .nv.constant4             --------------------------
	.section	.nv.constant4,"a",@progbits
	.align	8
	.align		8
.nv.constant4:
        /*0000*/ 	.dword	precalc_xorwow_matrix
	.align		8
        /*0008*/ 	.dword	precalc_xorwow_offset_matrix
	.align		8
        /*0010*/ 	.dword	mrg32k3aM1
	.align		8
        /*0018*/ 	.dword	mrg32k3aM2
	.align		8
        /*0020*/ 	.dword	mrg32k3aM1SubSeq
	.align		8
        /*0028*/ 	.dword	mrg32k3aM2SubSeq
	.align		8
        /*0030*/ 	.dword	mrg32k3aM1Seq
	.align		8
        /*0038*/ 	.dword	mrg32k3aM2Seq


//--------------------- .nv.constant3             --------------------------
	.section	.nv.constant3,"a",@progbits
	.align	8
.nv.constant3:
	.type		__cr_lgamma_table,@object
	.size		__cr_lgamma_table,(.L_8 - __cr_lgamma_table)
__cr_lgamma_table:
        /*0000*/ 	.byte	0x00, 0x00, 0x00, 0x00, 0x00, 0x00, 0x00, 0x00, 0x00, 0x00, 0x00, 0x00, 0x00, 0x00, 0x00, 0x00
        /*0010*/ 	.byte	0xef, 0x39, 0xfa, 0xfe, 0x42, 0x2e, 0xe6, 0x3f, 0x02, 0x20, 0x2a, 0xfa, 0x0b, 0xab, 0xfc, 0x3f
        /*0020*/ 	.byte	0xf9, 0x2c, 0x92, 0x7c, 0xa7, 0x6c, 0x09, 0x40, 0xc9, 0x79, 0x44, 0x3c, 0x64, 0x26, 0x13, 0x40
        /*0030*/ 	.byte	0xca, 0x01, 0xcf, 0x3a, 0x27, 0x51, 0x1a, 0x40, 0x30, 0xcc, 0x2d, 0xf3, 0xe1, 0x0c, 0x21, 0x40
        /*0040*/ 	.byte	0x0d, 0xb7, 0xfc, 0x82, 0x8e, 0x35, 0x25, 0x40
.L_8:


//--------------------- .text._Z25pairwise_distances_kerneliPfS_ --------------------------
	.section	.text._Z25pairwise_distances_kerneliPfS_,"ax",@progbits
	.align	128
        .global         _Z25pairwise_distances_kerneliPfS_
        .type           _Z25pairwise_distances_kerneliPfS_,@function
        .size           _Z25pairwise_distances_kerneliPfS_,(.L_x_5 - _Z25pairwise_distances_kerneliPfS_)
        .other          _Z25pairwise_distances_kerneliPfS_,@"STO_CUDA_ENTRY STV_DEFAULT"
_Z25pairwise_distances_kerneliPfS_:
.text._Z25pairwise_distances_kerneliPfS_:
[----:B------:R-:W-:Y:S01]  /*0000*/  LDC R1, c[0x0][0x37c] ;  /* 0x0000df00ff017b82 */ /* 0x000fe20000000800 */
[----:B------:R-:W0:Y:S07]  /*0010*/  S2R R3, SR_TID.X ;  /* 0x0000000000037919 */ /* 0x000e2e0000002100 */
[----:B------:R-:W0:Y:S01]  /*0020*/  S2UR UR4, SR_CTAID.X ;  /* 0x00000000000479c3 */ /* 0x000e220000002500 */
[----:B------:R-:W1:Y:S01]  /*0030*/  LDCU UR6, c[0x0][0x380] ;  /* 0x00007000ff0677ac */ /* 0x000e620008000800 */
[----:B------:R-:W2:Y:S06]  /*0040*/  S2R R5, SR_TID.Y ;  /* 0x0000000000057919 */ /* 0x000eac0000002200 */
[----:B------:R-:W0:Y:S08]  /*0050*/  LDC R2, c[0x0][0x360] ;  /* 0x0000d800ff027b82 */ /* 0x000e300000000800 */
[----:B------:R-:W2:Y:S08]  /*0060*/  S2UR UR5, SR_CTAID.Y ;  /* 0x00000000000579c3 */ /* 0x000eb00000002600 */
[----:B------:R-:W2:Y:S01]  /*0070*/  LDC R0, c[0x0][0x364] ;  /* 0x0000d900ff007b82 */ /* 0x000ea20000000800 */
[----:B0-----:R-:W-:-:S02]  /*0080*/  IMAD R2, R2, UR4, R3 ;  /* 0x0000000402027c24 */ /* 0x001fc4000f8e0203 */
[----:B--2---:R-:W-:-:S05]  /*0090*/  IMAD R3, R0, UR5, R5 ;  /* 0x0000000500037c24 */ /* 0x004fca000f8e0205 */
[----:B------:R-:W-:-:S04]  /*00a0*/  VIMNMX R0, PT, PT, R2, R3, !PT ;  /* 0x0000000302007248 */ /* 0x000fc80007fe0100 */
[----:B-1----:R-:W-:-:S04]  /*00b0*/  ISETP.GE.AND P0, PT, R0, UR6, PT ;  /* 0x0000000600007c0c */ /* 0x002fc8000bf06270 */
[----:B------:R-:W-:-:S13]  /*00c0*/  ISETP.GE.OR P0, PT, R2, R3, P0 ;  /* 0x000000030200720c */ /* 0x000fda0000706670 */
[----:B------:R-:W-:Y:S05]  /*00d0*/  @P0 EXIT ;  /* 0x000000000000094d */ /* 0x000fea0003800000 */
[----:B------:R-:W0:Y:S01]  /*00e0*/  LDC.64 R6, c[0x0][0x388] ;  /* 0x0000e200ff067b82 */ /* 0x000e220000000a00 */
[----:B------:R-:W1:Y:S01]  /*00f0*/  LDCU.64 UR4, c[0x0][0x358] ;  /* 0x00006b00ff0477ac */ /* 0x000e620008000a00 */
[----:B------:R-:W-:Y:S02]  /*0100*/  LEA R5, R2, R2, 0x1 ;  /* 0x0000000202057211 */ /* 0x000fe400078e08ff */
[----:B------:R-:W-:-:S03]  /*0110*/  LEA R9, R3, R3, 0x1 ;  /* 0x0000000303097211 */ /* 0x000fc600078e08ff */
[----:B0-----:R-:W-:-:S04]  /*0120*/  IMAD.WIDE R4, R5, 0x4, R6 ;  /* 0x0000000405047825 */ /* 0x001fc800078e0206 */
[----:B------:R-:W-:Y:S01]  /*0130*/  IMAD.WIDE.U32 R6, R9, 0x4, R6 ;  /* 0x0000000409067825 */ /* 0x000fe200078e0006 */
[----:B-1----:R-:W2:Y:S04]  /*0140*/  LDG.E R8, desc[UR4][R4.64+0x4] ;  /* 0x0000040404087981 */ /* 0x002ea8000c1e1900 */
[----:B------:R-:W2:Y:S04]  /*0150*/  LDG.E R11, desc[UR4][R6.64+0x4] ;  /* 0x00000404060b7981 */ /* 0x000ea8000c1e1900 */
[----:B------:R-:W3:Y:S04]  /*0160*/  LDG.E R0, desc[UR4][R4.64] ;  /* 0x0000000404007981 */ /* 0x000ee8000c1e1900 */
[----:B------:R-:W3:Y:S04]  /*0170*/  LDG.E R9, desc[UR4][R6.64] ;  /* 0x0000000406097981 */ /* 0x000ee8000c1e1900 */
[----:B------:R0:W4:Y:S04]  /*0180*/  LDG.E R10, desc[UR4][R4.64+0x8] ;  /* 0x00000804040a7981 */ /* 0x000128000c1e1900 */
[----:B------:R-:W4:Y:S01]  /*0190*/  LDG.E R13, desc[UR4][R6.64+0x8] ;  /* 0x00000804060d7981 */ /* 0x000f22000c1e1900 */
[----:B------:R-:W-:Y:S01]  /*01a0*/  BSSY.RECONVERGENT B0, `(.L_x_0) ;  /* 0x0000021000007945 */ /* 0x000fe20003800200 */
[----:B--2---:R-:W-:-:S05]  /*01b0*/  FADD R8, R8, -R11 ;  /* 0x8000000b08087221 */ /* 0x004fca0000000000 */
[C---:B------:R-:W-:Y:S02]  /*01c0*/  FSETP.GEU.AND P0, PT, R8.reuse, -0.5, PT ;  /* 0xbf0000000800780b */ /* 0x040fe40003f0e000 */
[----:B------:R-:W-:Y:S01]  /*01d0*/  FSETP.GT.AND P3, PT, R8, 0.5, PT ;  /* 0x3f0000000800780b */ /* 0x000fe20003f64000 */
[----:B---3--:R-:W-:Y:S01]  /*01e0*/  FADD R0, R0, -R9 ;  /* 0x8000000900007221 */ /* 0x008fe20000000000 */
[----:B------:R-:W-:-:S03]  /*01f0*/  FADD R9, R8, -1 ;  /* 0xbf80000008097421 */ /* 0x000fc60000000000 */
[C---:B0-----:R-:W-:Y:S01]  /*0200*/  FADD R5, R0.reuse, -1 ;  /* 0xbf80000000057421 */ /* 0x041fe20000000000 */
[----:B------:R-:W-:Y:S01]  /*0210*/  FSETP.GEU.AND P2, PT, R0, -0.5, PT ;  /* 0xbf0000000000780b */ /* 0x000fe20003f4e000 */
[----:B----4-:R-:W-:-:S04]  /*0220*/  FADD R10, R10, -R13 ;  /* 0x8000000d0a0a7221 */ /* 0x010fc80000000000 */
[----:B------:R-:W-:Y:S01]  /*0230*/  @!P0 FADD R8, R8, 1 ;  /* 0x3f80000008088421 */ /* 0x000fe20000000000 */
[----:B------:R-:W-:Y:S01]  /*0240*/  FSETP.GT.AND P0, PT, R0, 0.5, PT ;  /* 0x3f0000000000780b */ /* 0x000fe20003f04000 */
[C---:B------:R-:W-:Y:S01]  /*0250*/  FADD R7, R10.reuse, -1 ;  /* 0xbf8000000a077421 */ /* 0x040fe20000000000 */
[----:B------:R-:W-:Y:S02]  /*0260*/  FSETP.GEU.AND P1, PT, R10, -0.5, PT ;  /* 0xbf0000000a00780b */ /* 0x000fe40003f2e000 */
[----:B------:R-:W-:-:S03]  /*0270*/  FSEL R9, R9, R8, P3 ;  /* 0x0000000809097208 */ /* 0x000fc60001800000 */
[----:B------:R-:W-:Y:S01]  /*0280*/  @!P2 FADD R0, R0, 1 ;  /* 0x3f8000000000a421 */ /* 0x000fe20000000000 */
[----:B------:R-:W-:-:S04]  /*0290*/  FSETP.GT.AND P2, PT, R10, 0.5, PT ;  /* 0x3f0000000a00780b */ /* 0x000fc80003f44000 */
[----:B------:R-:W-:Y:S01]  /*02a0*/  FSEL R5, R5, R0, P0 ;  /* 0x0000000005057208 */ /* 0x000fe20000000000 */
[----:B------:R-:W-:Y:S02]  /*02b0*/  FMUL R0, R9, R9 ;  /* 0x0000000909007220 */ /* 0x000fe40000400000 */
[----:B------:R-:W-:Y:S02]  /*02c0*/  @!P1 FADD R10, R10, 1 ;  /* 0x3f8000000a0a9421 */ /* 0x000fe40000000000 */
[----:B------:R-:W-:-:S03]  /*02d0*/  FFMA R0, R5, R5, R0 ;  /* 0x0000000505007223 */ /* 0x000fc60000000000 */
[----:B------:R-:W-:-:S05]  /*02e0*/  FSEL R7, R7, R10, P2 ;  /* 0x0000000a07077208 */ /* 0x000fca0001000000 */
[----:B------:R-:W-:-:S04]  /*02f0*/  FFMA R0, R7, R7, R0 ;  /* 0x0000000707007223 */ /* 0x000fc80000000000 */
[----:B------:R0:W1:Y:S01]  /*0300*/  MUFU.RSQ R5, R0 ;  /* 0x0000000000057308 */ /* 0x0000620000001400 */
[----:B------:R-:W-:-:S04]  /*0310*/  IADD3 R4, PT, PT, R0, -0xd000000, RZ ;  /* 0xf300000000047810 */ /* 0x000fc80007ffe0ff */
[----:B------:R-:W-:-:S13]  /*0320*/  ISETP.GT.U32.AND P0, PT, R4, 0x727fffff, PT ;  /* 0x727fffff0400780c */ /* 0x000fda0003f04070 */
[----:B01----:R-:W-:Y:S05]  /*0330*/  @!P0 BRA `(.L_x_1) ;  /* 0x00000000000c8947 */ /* 0x003fea0003800000 */
[----:B------:R-:W-:-:S07]  /*0340*/  MOV R9, 0x360 ;  /* 0x0000036000097802 */ /* 0x000fce0000000f00 */
[----:B------:R-:W-:Y:S05]  /*0350*/  CALL.REL.NOINC `($__internal_0_$__cuda_sm20_sqrt_rn_f32_slowpath) ;  /* 0x00000000003c7944 */ /* 0x000fea0003c00000 */
[----:B------:R-:W-:Y:S05]  /*0360*/  BRA `(.L_x_2) ;  /* 0x0000000000107947 */ /* 0x000fea0003800000 */
.L_x_1:
[----:B------:R-:W-:Y:S01]  /*0370*/  FMUL.FTZ R7, R0, R5 ;  /* 0x0000000500077220 */ /* 0x000fe20000410000 */
[----:B------:R-:W-:-:S03]  /*0380*/  FMUL.FTZ R5, R5, 0.5 ;  /* 0x3f00000005057820 */ /* 0x000fc60000410000 */
[----:B------:R-:W-:-:S04]  /*0390*/  FFMA R0, -R7, R7, R0 ;  /* 0x0000000707007223 */ /* 0x000fc80000000100 */
[----:B------:R-:W-:-:S07]  /*03a0*/  FFMA R7, R0, R5, R7 ;  /* 0x0000000500077223 */ /* 0x000fce0000000007 */
.L_x_2:
[----:B------:R-:W-:Y:S05]  /*03b0*/  BSYNC.RECONVERGENT B0 ;  /* 0x0000000000007941 */ /* 0x000fea0003800200 */
.L_x_0:
[----:B------:R-:W0:Y:S01]  /*03c0*/  LDC.64 R4, c[0x0][0x390] ;  /* 0x0000e400ff047b82 */ /* 0x000e220000000a00 */
[----:B------:R-:W1:Y:S02]  /*03d0*/  LDCU UR6, c[0x0][0x380] ;  /* 0x00007000ff0677ac */ /* 0x000e640008000800 */
[----:B-1----:R-:W-:Y:S02]  /*03e0*/  IMAD R9, R2, UR6, R3 ;  /* 0x0000000602097c24 */ /* 0x002fe4000f8e0203 */
[----:B------:R-:W-:Y:S02]  /*03f0*/  IMAD R11, R3, UR6, R2 ;  /* 0x00000006030b7c24 */ /* 0x000fe4000f8e0202 */
[----:B0-----:R-:W-:-:S04]  /*0400*/  IMAD.WIDE R2, R9, 0x4, R4 ;  /* 0x0000000409027825 */ /* 0x001fc800078e0204 */
[----:B------:R-:W-:Y:S01]  /*0410*/  IMAD.WIDE R4, R11, 0x4, R4 ;  /* 0x000000040b047825 */ /* 0x000fe200078e0204 */
[----:B------:R-:W-:Y:S04]  /*0420*/  STG.E desc[UR4][R2.64], R7 ;  /* 0x0000000702007986 */ /* 0x000fe8000c101904 */
[----:B------:R-:W-:Y:S01]  /*0430*/  STG.E desc[UR4][R4.64], R7 ;  /* 0x0000000704007986 */ /* 0x000fe2000c101904 */
[----:B------:R-:W-:Y:S05]  /*0440*/  EXIT ;  /* 0x000000000000794d */ /* 0x000fea0003800000 */
        .weak           $__internal_0_$__cuda_sm20_sqrt_rn_f32_slowpath
        .type           $__internal_0_$__cuda_sm20_sqrt_rn_f32_slowpath,@function
        .size           $__internal_0_$__cuda_sm20_sqrt_rn_f32_slowpath,(.L_x_5 - $__internal_0_$__cuda_sm20_sqrt_rn_f32_slowpath)
$__internal_0_$__cuda_sm20_sqrt_rn_f32_slowpath:
[----:B------:R-:W-:-:S13]  /*0450*/  LOP3.LUT P0, RZ, R0, 0x7fffffff, RZ, 0xc0, !PT ;  /* 0x7fffffff00ff7812 */ /* 0x000fda000780c0ff */
[----:B------:R-:W-:Y:S01]  /*0460*/  @!P0 MOV R4, R0 ;  /* 0x0000000000048202 */ /* 0x000fe20000000f00 */
[----:B------:R-:W-:Y:S06]  /*0470*/  @!P0 BRA `(.L_x_3) ;  /* 0x0000000000408947 */ /* 0x000fec0003800000 */
[----:B------:R-:W-:-:S13]  /*0480*/  FSETP.GEU.FTZ.AND P0, PT, R0, RZ, PT ;  /* 0x000000ff0000720b */ /* 0x000fda0003f1e000 */
[----:B------:R-:W-:Y:S01]  /*0490*/  @!P0 MOV R4, 0x7fffffff ;  /* 0x7fffffff00048802 */ /* 0x000fe20000000f00 */
[----:B------:R-:W-:Y:S06]  /*04a0*/  @!P0 BRA `(.L_x_3) ;  /* 0x0000000000348947 */ /* 0x000fec0003800000 */
[----:B------:R-:W-:-:S13]  /*04b0*/  FSETP.GTU.FTZ.AND P0, PT, |R0|, +INF , PT ;  /* 0x7f8000000000780b */ /* 0x000fda0003f1c200 */
[----:B------:R-:W-:Y:S01]  /*04c0*/  @P0 FADD.FTZ R4, R0, 1 ;  /* 0x3f80000000040421 */ /* 0x000fe20000010000 */
[----:B------:R-:W-:Y:S06]  /*04d0*/  @P0 BRA `(.L_x_3) ;  /* 0x0000000000280947 */ /* 0x000fec0003800000 */
[----:B------:R-:W-:-:S13]  /*04e0*/  FSETP.NEU.FTZ.AND P0, PT, |R0|, +INF , PT ;  /* 0x7f8000000000780b */ /* 0x000fda0003f1d200 */
[----:B------:R-:W-:-:S04]  /*04f0*/  @P0 FFMA R5, R0, 1.84467440737095516160e+19, RZ ;  /* 0x5f80000000050823 */ /* 0x000fc800000000ff */
[----:B------:R-:W0:Y:S02]  /*0500*/  @P0 MUFU.RSQ R4, R5 ;  /* 0x0000000500040308 */ /* 0x000e240000001400 */
[----:B0-----:R-:W-:Y:S01]  /*0510*/  @P0 FMUL.FTZ R6, R5, R4 ;  /* 0x0000000405060220 */ /* 0x001fe20000410000 */
[----:B------:R-:W-:Y:S01]  /*0520*/  @P0 FMUL.FTZ R8, R4, 0.5 ;  /* 0x3f00000004080820 */ /* 0x000fe20000410000 */
[----:B------:R-:W-:Y:S02]  /*0530*/  @!P0 MOV R4, R0 ;  /* 0x0000000000048202 */ /* 0x000fe40000000f00 */
[----:B------:R-:W-:-:S04]  /*0540*/  @P0 FADD.FTZ R7, -R6, -RZ ;  /* 0x800000ff06070221 */ /* 0x000fc80000010100 */
[----:B------:R-:W-:-:S04]  /*0550*/  @P0 FFMA R7, R6, R7, R5 ;  /* 0x0000000706070223 */ /* 0x000fc80000000005 */
[----:B------:R-:W-:-:S04]  /*0560*/  @P0 FFMA R7, R7, R8, R6 ;  /* 0x0000000807070223 */ /* 0x000fc80000000006 */
[----:B------:R-:W-:-:S07]  /*0570*/  @P0 FMUL.FTZ R4, R7, 2.3283064365386962891e-10 ;  /* 0x2f80000007040820 */ /* 0x000fce0000410000 */
.L_x_3:
[----:B------:R-:W-:Y:S01]  /*0580*/  HFMA2 R5, -RZ, RZ, 0, 0 ;  /* 0x00000000ff057431 */ /* 0x000fe200000001ff */
[----:B------:R-:W-:Y:S02]  /*0590*/  MOV R7, R4 ;  /* 0x0000000400077202 */ /* 0x000fe40000000f00 */
[----:B------:R-:W-:-:S04]  /*05a0*/  MOV R4, R9 ;  /* 0x0000000900047202 */ /* 0x000fc80000000f00 */
[----:B------:R-:W-:Y:S05]  /*05b0*/  RET.REL.NODEC R4 `(_Z25pairwise_distances_kerneliPfS_) ;  /* 0xfffffff804907950 */ /* 0x000fea0003c3ffff */
.L_x_4:
[----:B------:R-:W-:-:S00]  /*05c0*/  BRA `(.L_x_4) ;  /* 0xfffffffc00fc7947 */ /* 0x000fc0000383ffff */
[----:B------:R-:W-:-:S00]  /*05d0*/  NOP ;  /* 0x0000000000007918 */ /* 0x000fc00000000000 */
        /* <DEDUP_REMOVED lines=10> */
.L_x_5:


//--------------------- .nv.global.init           --------------------------
	.section	.nv.global.init,"aw",@progbits
	.align	4
.nv.global.init:
	.type		mrg32k3aM1SubSeq,@object
	.size		mrg32k3aM1SubSeq,(mrg32k3aM2SubSeq - mrg32k3aM1SubSeq)
mrg32k3aM1SubSeq:
        /*0000*/ 	.byte	0x0b, 0xcc, 0xee, 0x04, 0x73, 0x29, 0x8b, 0x6f, 0xf6, 0x53, 0x03, 0xf6, 0x23, 0xf6, 0xea, 0xda
        /* <DEDUP_REMOVED lines=125> */
	.type		mrg32k3aM2SubSeq,@object
	.size		mrg32k3aM2SubSeq,(mrg32k3aM1 - mrg32k3aM2SubSeq)
mrg32k3aM2SubSeq:
        /* <DEDUP_REMOVED lines=126> */
	.type		mrg32k3aM1,@object
	.size		mrg32k3aM1,(mrg32k3aM1Seq - mrg32k3aM1)
mrg32k3aM1:
        /* <DEDUP_REMOVED lines=144> */
	.type		mrg32k3aM1Seq,@object
	.size		mrg32k3aM1Seq,(mrg32k3aM2 - mrg32k3aM1Seq)
mrg32k3aM1Seq:
        /* <DEDUP_REMOVED lines=144> */
	.type		mrg32k3aM2,@object
	.size		mrg32k3aM2,(mrg32k3aM2Seq - mrg32k3aM2)
mrg32k3aM2:
        /* <DEDUP_REMOVED lines=144> */
	.type		mrg32k3aM2Seq,@object
	.size		mrg32k3aM2Seq,(precalc_xorwow_matrix - mrg32k3aM2Seq)
mrg32k3aM2Seq:
        /* <DEDUP_REMOVED lines=144> */
	.type		precalc_xorwow_matrix,@object
	.size		precalc_xorwow_matrix,(precalc_xorwow_offset_matrix - precalc_xorwow_matrix)
precalc_xorwow_matrix:
        /* <DEDUP_REMOVED lines=6400> */
	.type		precalc_xorwow_offset_matrix,@object
	.size		precalc_xorwow_offset_matrix,(.L_1 - precalc_xorwow_offset_matrix)
precalc_xorwow_offset_matrix:
        /* <DEDUP_REMOVED lines=6400> */
.L_1:


//--------------------- .nv.shared.reserved.0     --------------------------
	.section	.nv.shared.reserved.0,"aw",@nobits
	.weak		__nv_reservedSMEM_offset_0_alias
	.size		__nv_reservedSMEM_offset_0_alias, 0, 64
	.other		__nv_reservedSMEM_offset_0_alias,@"STO_CUDA_RESERVED_SHARED STV_DEFAULT"
__nv_reservedSMEM_offset_0_alias:
	.zero		0
	.zero		64


//--------------------- .nv.constant0._Z25pairwise_distances_kerneliPfS_ --------------------------
	.section	.nv.constant0._Z25pairwise_distances_kerneliPfS_,"a",@progbits
	.sectionflags	@""
	.align	4
.nv.constant0._Z25pairwise_distances_kerneliPfS_:
	.zero		920


//--------------------- SYMBOLS --------------------------

	.type		.nv.reservedSmem.offset0,@object
	.size		.nv.reservedSmem.offset0,0x4
